	.headerflags	@"EF_CUDA_TEXMODE_UNIFIED EF_CUDA_64BIT_ADDRESS EF_CUDA_ACCELERATORS EF_CUDA_SM90 EF_CUDA_VIRTUAL_SM(EF_CUDA_SM90)"
	.elftype	@"ET_EXEC"


//--------------------- .nv.info                  --------------------------
	.section	.nv.info,"",@"SHT_CUDA_INFO"
	.align	4


	//----- nvinfo : EIATTR_REGCOUNT
	.align		4
        /*0000*/ 	.byte	0x04, 0x2f
        /*0002*/ 	.short	(.L_3 - .L_2)
	.align		4
.L_2:
        /*0004*/ 	.word	index@(triton_poi_fused__native_batch_norm_legit_no_training_add_convolution_elu_12)
        /*0008*/ 	.word	0x0000001c


	//----- nvinfo : EIATTR_MIN_STACK_SIZE
	.align		4
.L_3:
        /*000c*/ 	.byte	0x04, 0x12
        /*000e*/ 	.short	(.L_5 - .L_4)
	.align		4
.L_4:
        /*0010*/ 	.word	index@(triton_poi_fused__native_batch_norm_legit_no_training_add_convolution_elu_12)
        /*0014*/ 	.word	0x00000000


	//----- nvinfo : EIATTR_FRAME_SIZE
	.align		4
.L_5:
        /*0018*/ 	.byte	0x04, 0x11
        /*001a*/ 	.short	(.L_7 - .L_6)
	.align		4
.L_6:
        /*001c*/ 	.word	index@(triton_poi_fused__native_batch_norm_legit_no_training_add_convolution_elu_12)
        /*0020*/ 	.word	0x00000000


	//----- nvinfo : EIATTR_MIN_STACK_SIZE
	.align		4
.L_7:
        /*0024*/ 	.byte	0x04, 0x12
        /*0026*/ 	.short	(.L_9 - .L_8)
	.align		4
.L_8:
        /*0028*/ 	.word	index@(triton_poi_fused__native_batch_norm_legit_no_training_add_convolution_elu_12)
        /*002c*/ 	.word	0x00000000
.L_9:


//--------------------- .nv.info.triton_poi_fused__native_batch_norm_legit_no_training_add_convolution_elu_12 --------------------------
	.section	.nv.info.triton_poi_fused__native_batch_norm_legit_no_training_add_convolution_elu_12,"",@"SHT_CUDA_INFO"
	.sectionflags	@""
	.align	4


	//----- nvinfo : EIATTR_CUDA_API_VERSION
	.align		4
        /*0000*/ 	.byte	0x04, 0x37
        /*0002*/ 	.short	(.L_11 - .L_10)
.L_10:
        /*0004*/ 	.word	0x0000007c


	//----- nvinfo : EIATTR_KPARAM_INFO
	.align		4
.L_11:
        /*0008*/ 	.byte	0x04, 0x17
        /*000a*/ 	.short	(.L_13 - .L_12)
.L_12:
        /*000c*/ 	.word	0x00000000
        /*0010*/ 	.short	0x0008
        /*0012*/ 	.short	0x0040
        /*0014*/ 	.byte	0x00, 0xf0, 0x11, 0x00


	//----- nvinfo : EIATTR_KPARAM_INFO
	.align		4
.L_13:
        /*0018*/ 	.byte	0x04, 0x17
        /*001a*/ 	.short	(.L_15 - .L_14)
.L_14:
        /*001c*/ 	.word	0x00000000
        /*0020*/ 	.short	0x0007
        /*0022*/ 	.short	0x0038
        /*0024*/ 	.byte	0x00, 0xf4, 0x21, 0x00


	//----- nvinfo : EIATTR_KPARAM_INFO
	.align		4
.L_15:
        /*0028*/ 	.byte	0x04, 0x17
        /*002a*/ 	.short	(.L_17 - .L_16)
.L_16:
        /*002c*/ 	.word	0x00000000
        /*0030*/ 	.short	0x0006
        /*0032*/ 	.short	0x0030
        /*0034*/ 	.byte	0x00, 0xf4, 0x21, 0x00


	//----- nvinfo : EIATTR_KPARAM_INFO
	.align		4
.L_17:
        /*0038*/ 	.byte	0x04, 0x17
        /*003a*/ 	.short	(.L_19 - .L_18)
.L_18:
        /*003c*/ 	.word	0x00000000
        /*0040*/ 	.short	0x0005
        /*0042*/ 	.short	0x0028
        /*0044*/ 	.byte	0x00, 0xf4, 0x21, 0x00


	//----- nvinfo : EIATTR_KPARAM_INFO
	.align		4
.L_19:
        /*0048*/ 	.byte	0x04, 0x17
        /*004a*/ 	.short	(.L_21 - .L_20)
.L_20:
        /*004c*/ 	.word	0x00000000
        /*0050*/ 	.short	0x0004
        /*0052*/ 	.short	0x0020
        /*0054*/ 	.byte	0x00, 0xf4, 0x21, 0x00


	//----- nvinfo : EIATTR_KPARAM_INFO
	.align		4
.L_21:
        /*0058*/ 	.byte	0x04, 0x17
        /*005a*/ 	.short	(.L_23 - .L_22)
.L_22:
        /*005c*/ 	.word	0x00000000
        /*0060*/ 	.short	0x0003
        /*0062*/ 	.short	0x0018
        /*0064*/ 	.byte	0x00, 0xf4, 0x21, 0x00


	//----- nvinfo : EIATTR_KPARAM_INFO
	.align		4
.L_23:
        /*0068*/ 	.byte	0x04, 0x17
        /*006a*/ 	.short	(.L_25 - .L_24)
.L_24:
        /*006c*/ 	.word	0x00000000
        /*0070*/ 	.short	0x0002
        /*0072*/ 	.short	0x0010
        /*0074*/ 	.byte	0x00, 0xf4, 0x21, 0x00


	//----- nvinfo : EIATTR_KPARAM_INFO
	.align		4
.L_25:
        /*0078*/ 	.byte	0x04, 0x17
        /*007a*/ 	.short	(.L_27 - .L_26)
.L_26:
        /*007c*/ 	.word	0x00000000
        /*0080*/ 	.short	0x0001
        /*0082*/ 	.short	0x0008
        /*0084*/ 	.byte	0x00, 0xf4, 0x21, 0x00


	//----- nvinfo : EIATTR_KPARAM_INFO
	.align		4
.L_27:
        /*0088*/ 	.byte	0x04, 0x17
        /*008a*/ 	.short	(.L_29 - .L_28)
.L_28:
        /*008c*/ 	.word	0x00000000
        /*0090*/ 	.short	0x0000
        /*0092*/ 	.short	0x0000
        /*0094*/ 	.byte	0x00, 0xf4, 0x21, 0x00


	//----- nvinfo : EIATTR_SPARSE_MMA_MASK
	.align		4
.L_29:
        /*0098*/ 	.byte	0x03, 0x50
        /*009a*/ 	.short	0x0000


	//----- nvinfo : EIATTR_MAXREG_COUNT
	.align		4
        /*009c*/ 	.byte	0x03, 0x1b
        /*009e*/ 	.short	0x00ff


	//----- nvinfo : EIATTR_EXIT_INSTR_OFFSETS
	.align		4
        /*00a0*/ 	.byte	0x04, 0x1c
        /*00a2*/ 	.short	(.L_31 - .L_30)


	//   ....[0]....
.L_30:
        /*00a4*/ 	.word	0x00000c10


	//----- nvinfo : EIATTR_REQNTID
	.align		4
.L_31:
        /*00a8*/ 	.byte	0x04, 0x10
        /*00aa*/ 	.short	(.L_33 - .L_32)
.L_32:
        /*00ac*/ 	.word	0x00000080
        /*00b0*/ 	.word	0x00000001
        /*00b4*/ 	.word	0x00000001


	//----- nvinfo : EIATTR_CBANK_PARAM_SIZE
	.align		4
.L_33:
        /*00b8*/ 	.byte	0x03, 0x19
        /*00ba*/ 	.short	0x0044


	//----- nvinfo : EIATTR_PARAM_CBANK
	.align		4
        /*00bc*/ 	.byte	0x04, 0x0a
        /*00be*/ 	.short	(.L_35 - .L_34)
	.align		4
.L_34:
        /*00c0*/ 	.word	index@(.nv.constant0.triton_poi_fused__native_batch_norm_legit_no_training_add_convolution_elu_12)
        /*00c4*/ 	.short	0x0210
        /*00c6*/ 	.short	0x0044


	//----- nvinfo : EIATTR_SW_WAR
	.align		4
.L_35:
        /*00c8*/ 	.byte	0x04, 0x36
        /*00ca*/ 	.short	(.L_37 - .L_36)
.L_36:
        /*00cc*/ 	.word	0x00000008
.L_37:


//--------------------- .nv.callgraph             --------------------------
	.section	.nv.callgraph,"",@"SHT_CUDA_CALLGRAPH"
	.align	4
	.sectionentsize	8
	.align		4
        /*0000*/ 	.word	0x00000000
	.align		4
        /*0004*/ 	.word	0xffffffff
	.align		4
        /*0008*/ 	.word	0x00000000
	.align		4
        /*000c*/ 	.word	0xfffffffe
	.align		4
        /*0010*/ 	.word	0x00000000
	.align		4
        /*0014*/ 	.word	0xfffffffd
	.align		4
        /*0018*/ 	.word	0x00000000
	.align		4
        /*001c*/ 	.word	0xfffffffc


//--------------------- .nv.constant4             --------------------------
	.section	.nv.constant4,"a",@progbits
	.align	8
	.align		8
.nv.constant4:
        /*0000*/ 	.dword	_$_str
	.align		8
        /*0008*/ 	.dword	_$_str_$_2


//--------------------- .text.triton_poi_fused__native_batch_norm_legit_no_training_add_convolution_elu_12 --------------------------
	.section	.text.triton_poi_fused__native_batch_norm_legit_no_training_add_convolution_elu_12,"ax",@progbits
	.align	128
        .global         triton_poi_fused__native_batch_norm_legit_no_training_add_convolution_elu_12
        .type           triton_poi_fused__native_batch_norm_legit_no_training_add_convolution_elu_12,@function
        .size           triton_poi_fused__native_batch_norm_legit_no_training_add_convolution_elu_12,(.L_x_1 - triton_poi_fused__native_batch_norm_legit_no_training_add_convolution_elu_12)
        .other          triton_poi_fused__native_batch_norm_legit_no_training_add_convolution_elu_12,@"STO_CUDA_ENTRY STV_DEFAULT"
triton_poi_fused__native_batch_norm_legit_no_training_add_convolution_elu_12:
.text.triton_poi_fused__native_batch_norm_legit_no_training_add_convolution_elu_12:
[----:B------:R-:W-:Y:S01]  /*0000*/  LDC R1, c[0x0][0x28] ;  /* 0x00000a00ff017b82 */ /* 0x000fe20000000800 */
[----:B------:R-:W1:Y:S07]  /*0010*/  S2R R0, SR_TID.X ;  /* 0x0000000000007919 */ /* 0x000e6e0000002100 */
[----:B------:R-:W2:Y:S01]  /*0020*/  LDC.64 R8, c[0x0][0x238] ;  /* 0x00008e00ff087b82 */ /* 0x000ea20000000a00 */
[----:B------:R-:W-:Y:S01]  /*0030*/  ULDC.64 UR4, c[0x0][0x208] ;  /* 0x0000820000047ab9 */ /* 0x000fe20000000a00 */
[----:B------:R-:W3:Y:S06]  /*0040*/  S2R R5, SR_CTAID.X ;  /* 0x0000000000057919 */ /* 0x000eec0000002500 */
[----:B------:R-:W4:Y:S08]  /*0050*/  LDC.64 R20, c[0x0][0x220] ;  /* 0x00008800ff147b82 */ /* 0x000f300000000a00 */
[----:B------:R-:W5:Y:S08]  /*0060*/  LDC.64 R6, c[0x0][0x228] ;  /* 0x00008a00ff067b82 */ /* 0x000f700000000a00 */
[----:B------:R-:W4:Y:S01]  /*0070*/  LDC.64 R12, c[0x0][0x240] ;  /* 0x00009000ff0c7b82 */ /* 0x000f220000000a00 */
[----:B-1----:R-:W-:-:S07]  /*0080*/  SHF.L.U32 R0, R0, 0x2, RZ ;  /* 0x0000000200007819 */ /* 0x002fce00000006ff */
[----:B------:R-:W1:Y:S01]  /*0090*/  LDC.64 R14, c[0x0][0x248] ;  /* 0x00009200ff0e7b82 */ /* 0x000e620000000a00 */
[----:B---3--:R-:W-:Y:S02]  /*00a0*/  SHF.R.S32.HI R3, RZ, 0x16, R5 ;  /* 0x00000016ff037819 */ /* 0x008fe40000011405 */
[----:B------:R-:W-:Y:S02]  /*00b0*/  LOP3.LUT R0, R0, 0x1fc, RZ, 0xc0, !PT ;  /* 0x000001fc00007812 */ /* 0x000fe400078ec0ff */
[----:B------:R-:W-:Y:S02]  /*00c0*/  SGXT R3, R3, 0x1 ;  /* 0x000000010303781a */ /* 0x000fe40000000200 */
[----:B------:R-:W-:Y:S02]  /*00d0*/  LEA R0, R5, R0, 0x9 ;  /* 0x0000000005007211 */ /* 0x000fe400078e48ff */
[----:B------:R-:W3:Y:S02]  /*00e0*/  LDC.64 R4, c[0x0][0x230] ;  /* 0x00008c00ff047b82 */ /* 0x000ee40000000a00 */
[----:B------:R-:W-:-:S04]  /*00f0*/  LEA.HI R3, R3, R0, RZ, 0x4 ;  /* 0x0000000003037211 */ /* 0x000fc800078f20ff */
[--C-:B------:R-:W-:Y:S02]  /*0100*/  SHF.R.S32.HI R19, RZ, 0x4, R3.reuse ;  /* 0x00000004ff137819 */ /* 0x100fe40000011403 */
[----:B------:R-:W-:-:S04]  /*0110*/  SHF.R.S32.HI R2, RZ, 0x1f, R3 ;  /* 0x0000001fff027819 */ /* 0x000fc80000011403 */
[----:B------:R-:W-:-:S04]  /*0120*/  LEA.HI R2, R2, R19, RZ, 0xa ;  /* 0x0000001302027211 */ /* 0x000fc800078f50ff */
[----:B------:R-:W-:-:S04]  /*0130*/  LOP3.LUT R2, R2, 0xfffffc00, RZ, 0xc0, !PT ;  /* 0xfffffc0002027812 */ /* 0x000fc800078ec0ff */
[----:B------:R-:W-:Y:S02]  /*0140*/  IADD3 R19, R19, -R2, RZ ;  /* 0x8000000213137210 */ /* 0x000fe40007ffe0ff */
[----:B------:R-:W1:Y:S03]  /*0150*/  LDC.64 R2, c[0x0][0x210] ;  /* 0x00008400ff027b82 */ /* 0x000e660000000a00 */
[----:B--2---:R-:W-:-:S05]  /*0160*/  IMAD.WIDE R8, R19, 0x4, R8 ;  /* 0x0000000413087825 */ /* 0x004fca00078e0208 */
[----:B------:R2:W3:Y:S01]  /*0170*/  LDG.E.EL R17, desc[UR4][R8.64] ;  /* 0x0000000408117981 */ /* 0x0004e2000c2e1900 */
[----:B------:R-:W-:Y:S01]  /*0180*/  SHF.R.S32.HI R11, RZ, 0x1f, R0 ;  /* 0x0000001fff0b7819 */ /* 0x000fe20000011400 */
[----:B----4-:R-:W-:-:S03]  /*0190*/  IMAD.WIDE R20, R19, 0x4, R20 ;  /* 0x0000000413147825 */ /* 0x010fc600078e0214 */
[----:B------:R-:W-:Y:S02]  /*01a0*/  LEA.HI R11, R11, R0, RZ, 0xe ;  /* 0x000000000b0b7211 */ /* 0x000fe400078f70ff */
[----:B------:R4:W3:Y:S02]  /*01b0*/  LDG.E.EL R16, desc[UR4][R20.64] ;  /* 0x0000000414107981 */ /* 0x0008e4000c2e1900 */
[----:B------:R-:W-:Y:S02]  /*01c0*/  LOP3.LUT R23, R11, 0xffffc000, RZ, 0xc0, !PT ;  /* 0xffffc0000b177812 */ /* 0x000fe400078ec0ff */
[----:B------:R-:W-:Y:S02]  /*01d0*/  SHF.R.S32.HI R11, RZ, 0xe, R11 ;  /* 0x0000000eff0b7819 */ /* 0x000fe4000001140b */
[----:B--2---:R-:W-:Y:S01]  /*01e0*/  IADD3 R8, R0, -R23, RZ ;  /* 0x8000001700087210 */ /* 0x004fe20007ffe0ff */
[----:B01----:R-:W-:-:S04]  /*01f0*/  IMAD.WIDE R2, R0, 0x4, R2 ;  /* 0x0000000400027825 */ /* 0x003fc800078e0202 */
[----:B------:R-:W-:-:S04]  /*0200*/  IMAD R11, R11, 0x6000, R8 ;  /* 0x000060000b0b7824 */ /* 0x000fc800078e0208 */
[----:B-----5:R-:W-:Y:S02]  /*0210*/  IMAD.WIDE R6, R11, 0x4, R6 ;  /* 0x000000040b067825 */ /* 0x020fe400078e0206 */
[----:B------:R-:W2:Y:S02]  /*0220*/  LDG.E.128 R8, desc[UR4][R2.64] ;  /* 0x0000000402087981 */ /* 0x000ea4000c1e1d00 */
[C---:B---3--:R-:W-:Y:S02]  /*0230*/  IMAD.WIDE R22, R19.reuse, 0x4, R4 ;  /* 0x0000000413167825 */ /* 0x048fe400078e0204 */
[----:B------:R-:W3:Y:S04]  /*0240*/  LDG.E.128 R4, desc[UR4][R6.64] ;  /* 0x0000000406047981 */ /* 0x000ee8000c1e1d00 */
[----:B------:R-:W5:Y:S01]  /*0250*/  LDG.E.EL R18, desc[UR4][R22.64] ;  /* 0x0000000416127981 */ /* 0x000f62000c2e1900 */
[----:B------:R-:W-:-:S04]  /*0260*/  IMAD.WIDE R24, R19, 0x4, R12 ;  /* 0x0000000413187825 */ /* 0x000fc800078e020c */
[----:B------:R-:W-:Y:S01]  /*0270*/  IMAD.WIDE R14, R19, 0x4, R14 ;  /* 0x00000004130e7825 */ /* 0x000fe200078e020e */
[----:B------:R-:W5:Y:S04]  /*0280*/  LDG.E.EL R12, desc[UR4][R24.64] ;  /* 0x00000004180c7981 */ /* 0x000f68000c2e1900 */
[----:B------:R5:W5:Y:S01]  /*0290*/  LDG.E.EL R13, desc[UR4][R14.64] ;  /* 0x000000040e0d7981 */ /* 0x000b62000c2e1900 */
[----:B----4-:R-:W-:Y:S01]  /*02a0*/  HFMA2.MMA R20, -RZ, RZ, 1.625, 0 ;  /* 0x3e800000ff147435 */ /* 0x010fe200000001ff */
[----:B------:R-:W-:-:S04]  /*02b0*/  FADD R17, R17, 9.9999997473787516356e-05 ;  /* 0x38d1b71711117421 */ /* 0x000fc80000000000 */
[----:B------:R-:W0:Y:S02]  /*02c0*/  MUFU.SQRT R19, R17 ;  /* 0x0000001100137308 */ /* 0x000e240000002000 */
[C---:B0-----:R-:W-:Y:S02]  /*02d0*/  FSETP.GT.AND P0, PT, R19.reuse, 8.50705917302346158658e+37, PT ;  /* 0x7e8000001300780b */ /* 0x041fe40003f04000 */
[----:B------:R-:W-:-:S11]  /*02e0*/  FSETP.GEU.AND P1, PT, R19, 1.175494350822287508e-38, PT ;  /* 0x008000001300780b */ /* 0x000fd60003f2e000 */
[----:B------:R-:W-:-:S04]  /*02f0*/  @P0 FMUL R19, R19, 0.25 ;  /* 0x3e80000013130820 */ /* 0x000fc80000400000 */
[----:B------:R-:W-:-:S06]  /*0300*/  @!P1 FMUL R19, R19, 16777216 ;  /* 0x4b80000013139820 */ /* 0x000fcc0000400000 */
[----:B------:R-:W0:Y:S01]  /*0310*/  MUFU.RCP R19, R19 ;  /* 0x0000001300137308 */ /* 0x000e220000001000 */
[----:B------:R-:W-:Y:S01]  /*0320*/  FSEL R20, R20, 1, P0 ;  /* 0x3f80000014147808 */ /* 0x000fe20000000000 */
[--C-:B--2---:R-:W-:Y:S01]  /*0330*/  FADD R9, R9, R16.reuse ;  /* 0x0000001009097221 */ /* 0x104fe20000000000 */
[----:B------:R-:W-:-:S03]  /*0340*/  FADD R8, R8, R16 ;  /* 0x0000001008087221 */ /* 0x000fc60000000000 */
[----:B------:R-:W-:Y:S01]  /*0350*/  @!P1 FMUL R20, R20, 16777216 ;  /* 0x4b80000014149820 */ /* 0x000fe20000400000 */
[----:B---3--:R-:W-:-:S04]  /*0360*/  FADD R5, R5, R9 ;  /* 0x0000000905057221 */ /* 0x008fc80000000000 */
[----:B-----5:R-:W-:Y:S01]  /*0370*/  FADD R15, -R18, R5 ;  /* 0x00000005120f7221 */ /* 0x020fe20000000100 */
[----:B------:R-:W-:Y:S01]  /*0380*/  FADD R5, R4, R8 ;  /* 0x0000000804057221 */ /* 0x000fe20000000000 */
[----:B0-----:R-:W-:Y:S01]  /*0390*/  FMUL R14, R19, R20 ;  /* 0x00000014130e7220 */ /* 0x001fe20000400000 */
[----:B------:R-:W-:-:S03]  /*03a0*/  FADD R11, R11, R16 ;  /* 0x000000100b0b7221 */ /* 0x000fc60000000000 */
[-C--:B------:R-:W-:Y:S01]  /*03b0*/  FMUL R4, R15, R14.reuse ;  /* 0x0000000e0f047220 */ /* 0x080fe20000400000 */
[----:B------:R-:W-:Y:S01]  /*03c0*/  FADD R15, -R18, R5 ;  /* 0x00000005120f7221 */ /* 0x000fe20000000100 */
[----:B------:R-:W-:Y:S01]  /*03d0*/  FADD R5, R7, R11 ;  /* 0x0000000b07057221 */ /* 0x000fe20000000000 */
[----:B------:R-:W-:Y:S02]  /*03e0*/  FADD R10, R10, R16 ;  /* 0x000000100a0a7221 */ /* 0x000fe40000000000 */
[----:B------:R-:W-:Y:S01]  /*03f0*/  FMUL R15, R15, R14 ;  /* 0x0000000e0f0f7220 */ /* 0x000fe20000400000 */
[----:B------:R-:W-:Y:S01]  /*0400*/  FFMA R4, R12, R4, R13 ;  /* 0x000000040c047223 */ /* 0x000fe2000000000d */
[----:B------:R-:W-:Y:S01]  /*0410*/  FADD R17, -R18, R5 ;  /* 0x0000000512117221 */ /* 0x000fe20000000100 */
[----:B------:R-:W-:Y:S01]  /*0420*/  FADD R7, R6, R10 ;  /* 0x0000000a06077221 */ /* 0x000fe20000000000 */
[----:B------:R-:W-:Y:S01]  /*0430*/  FFMA R5, R12, R15, R13 ;  /* 0x0000000f0c057223 */ /* 0x000fe2000000000d */
[----:B------:R-:W-:-:S02]  /*0440*/  FMUL R19, R4, 1.4426950216293334961 ;  /* 0x3fb8aa3b04137820 */ /* 0x000fc40000400000 */
[----:B------:R-:W-:Y:S01]  /*0450*/  FADD R7, -R18, R7 ;  /* 0x0000000712077221 */ /* 0x000fe20000000100 */
[----:B------:R-:W-:Y:S01]  /*0460*/  FMUL R16, R5, 1.4426950216293334961 ;  /* 0x3fb8aa3b05107820 */ /* 0x000fe20000400000 */
[----:B------:R-:W0:Y:S01]  /*0470*/  FRND R15, R19 ;  /* 0x00000013000f7307 */ /* 0x000e220000201000 */
[-C--:B------:R-:W-:Y:S01]  /*0480*/  FMUL R6, R17, R14.reuse ;  /* 0x0000000e11067220 */ /* 0x080fe20000400000 */
[----:B------:R-:W-:-:S03]  /*0490*/  FMUL R14, R7, R14 ;  /* 0x0000000e070e7220 */ /* 0x000fc60000400000 */
[C-C-:B------:R-:W-:Y:S01]  /*04a0*/  FFMA R6, R12.reuse, R6, R13.reuse ;  /* 0x000000060c067223 */ /* 0x140fe2000000000d */
[----:B------:R-:W-:Y:S02]  /*04b0*/  FFMA R7, R12, R14, R13 ;  /* 0x0000000e0c077223 */ /* 0x000fe4000000000d */
[----:B------:R-:W1:Y:S01]  /*04c0*/  FRND R16, R16 ;  /* 0x0000001000107307 */ /* 0x000e620000201000 */
[----:B------:R-:W-:Y:S01]  /*04d0*/  FADD.FTZ R13, |R4|, -RZ ;  /* 0x800000ff040d7221 */ /* 0x000fe20000010200 */
[----:B------:R-:W-:Y:S01]  /*04e0*/  FADD.FTZ R12, |R5|, -RZ ;  /* 0x800000ff050c7221 */ /* 0x000fe20000010200 */
[----:B------:R-:W-:Y:S01]  /*04f0*/  FMUL R18, R6, 1.4426950216293334961 ;  /* 0x3fb8aa3b06127820 */ /* 0x000fe20000400000 */
[----:B------:R-:W-:Y:S02]  /*0500*/  FADD.FTZ R14, |R7|, -RZ ;  /* 0x800000ff070e7221 */ /* 0x000fe40000010200 */
[----:B------:R-:W-:Y:S02]  /*0510*/  FSETP.GEU.AND P1, PT, R13, 0.40999999642372131348, PT ;  /* 0x3ed1eb850d00780b */ /* 0x000fe40003f2e000 */
[----:B------:R-:W-:Y:S01]  /*0520*/  FSETP.GEU.AND P0, PT, R12, 0.40999999642372131348, PT ;  /* 0x3ed1eb850c00780b */ /* 0x000fe20003f0e000 */
[----:B------:R2:W3:Y:S01]  /*0530*/  FRND R19, R18 ;  /* 0x0000001200137307 */ /* 0x0004e20000201000 */
[----:B0-----:R-:W-:Y:S01]  /*0540*/  FSEL R15, R15, RZ, P1 ;  /* 0x000000ff0f0f7208 */ /* 0x001fe20000800000 */
[----:B------:R-:W-:Y:S01]  /*0550*/  FADD.FTZ R17, |R6|, -RZ ;  /* 0x800000ff06117221 */ /* 0x000fe20000010200 */
[----:B------:R-:W-:-:S02]  /*0560*/  FSETP.GEU.AND P2, PT, R14, 0.40999999642372131348, PT ;  /* 0x3ed1eb850e00780b */ /* 0x000fc40003f4e000 */
[----:B-1----:R-:W-:Y:S01]  /*0570*/  FSEL R14, R16, RZ, P0 ;  /* 0x000000ff100e7208 */ /* 0x002fe20000000000 */
[----:B--2---:R-:W-:Y:S01]  /*0580*/  FFMA.FTZ R18, -R15, 0.693145751953125, R4 ;  /* 0x3f3172000f127823 */ /* 0x004fe20000010104 */
[----:B------:R-:W-:Y:S01]  /*0590*/  FSETP.GEU.AND P4, PT, R17, 0.40999999642372131348, PT ;  /* 0x3ed1eb851100780b */ /* 0x000fe20003f8e000 */
[----:B------:R-:W-:Y:S01]  /*05a0*/  FMUL R22, R7, 1.4426950216293334961 ;  /* 0x3fb8aa3b07167820 */ /* 0x000fe20000400000 */
[----:B------:R-:W-:Y:S01]  /*05b0*/  MOV R13, 0x3ab5ebe6 ;  /* 0x3ab5ebe6000d7802 */ /* 0x000fe20000000f00 */
[C---:B------:R-:W-:Y:S01]  /*05c0*/  FFMA.FTZ R17, -R14.reuse, 0.693145751953125, R5 ;  /* 0x3f3172000e117823 */ /* 0x040fe20000010105 */
[C---:B------:R-:W-:Y:S01]  /*05d0*/  FFMA.FTZ R18, -R15.reuse, 1.428606765330187045e-06, R18 ;  /* 0x35bfbe8e0f127823 */ /* 0x040fe20000010112 */
[C---:B------:R-:W-:Y:S02]  /*05e0*/  FSETP.NEU.AND P3, PT, R15.reuse, 128, PT ;  /* 0x430000000f00780b */ /* 0x040fe40003f6d000 */
[----:B------:R-:W-:Y:S01]  /*05f0*/  FFMA.FTZ R16, -R14, 1.428606765330187045e-06, R17 ;  /* 0x35bfbe8e0e107823 */ /* 0x000fe20000010111 */
[-C--:B------:R-:W-:Y:S01]  /*0600*/  FFMA.FTZ R17, R18, R13.reuse, 0.0083824126049876213074 ;  /* 0x3c09566312117423 */ /* 0x080fe2000001000d */
[----:B------:R-:W0:Y:S01]  /*0610*/  FRND R22, R22 ;  /* 0x0000001600167307 */ /* 0x000e220000201000 */
[----:B------:R-:W-:Y:S01]  /*0620*/  FSEL R20, R15, 127, P3 ;  /* 0x42fe00000f147808 */ /* 0x000fe20001800000 */
[----:B------:R-:W-:Y:S01]  /*0630*/  FFMA.FTZ R21, R16, R13, 0.0083824126049876213074 ;  /* 0x3c09566310157423 */ /* 0x000fe2000001000d */
[----:B---3--:R-:W-:Y:S01]  /*0640*/  FSEL R23, R19, RZ, P4 ;  /* 0x000000ff13177208 */ /* 0x008fe20002000000 */
[----:B------:R-:W-:Y:S01]  /*0650*/  FFMA.FTZ R19, R18, R17, 0.041667830199003219604 ;  /* 0x3d2aabe312137423 */ /* 0x000fe20000010011 */
[C---:B------:R-:W-:Y:S01]  /*0660*/  FADD.FTZ R12, |R6|.reuse, -RZ ;  /* 0x800000ff060c7221 */ /* 0x040fe20000010200 */
[----:B------:R-:W-:Y:S01]  /*0670*/  FMUL R17, R6, 1.4426950216293334961 ;  /* 0x3fb8aa3b06117820 */ /* 0x000fe20000400000 */
[----:B------:R-:W-:Y:S01]  /*0680*/  FFMA.FTZ R21, R16, R21, 0.041667830199003219604 ;  /* 0x3d2aabe310157423 */ /* 0x000fe20000010015 */
[----:B------:R-:W1:Y:S01]  /*0690*/  MUFU.EX2 R20, R20 ;  /* 0x0000001400147308 */ /* 0x000e620000000800 */
[----:B------:R-:W-:Y:S01]  /*06a0*/  FFMA.FTZ R19, R18, R19, 0.16666397452354431152 ;  /* 0x3e2aa9f612137423 */ /* 0x000fe20000010013 */
[----:B------:R-:W-:Y:S01]  /*06b0*/  FSETP.GEU.AND P0, PT, R12, 0.40999999642372131348, PT ;  /* 0x3ed1eb850c00780b */ /* 0x000fe20003f0e000 */
[----:B------:R-:W-:Y:S01]  /*06c0*/  FFMA.FTZ R21, R16, R21, 0.16666397452354431152 ;  /* 0x3e2aa9f610157423 */ /* 0x000fe20000010015 */
[----:B------:R-:W-:Y:S01]  /*06d0*/  FFMA.FTZ R12, -R23, 0.693145751953125, R6 ;  /* 0x3f317200170c7823 */ /* 0x000fe20000010106 */
[----:B------:R-:W-:-:S03]  /*06e0*/  FFMA.FTZ R19, R18, R19, 0.49999994039535522461 ;  /* 0x3efffffe12137423 */ /* 0x000fc60000010013 */
[----:B------:R-:W2:Y:S01]  /*06f0*/  FRND R17, R17 ;  /* 0x0000001100117307 */ /* 0x000ea20000201000 */
[----:B------:R-:W-:Y:S01]  /*0700*/  FFMA.FTZ R21, R16, R21, 0.49999994039535522461 ;  /* 0x3efffffe10157423 */ /* 0x000fe20000010015 */
[----:B------:R-:W-:Y:S01]  /*0710*/  FFMA.FTZ R12, -R23, 1.428606765330187045e-06, R12 ;  /* 0x35bfbe8e170c7823 */ /* 0x000fe2000001010c */
[----:B0-----:R-:W-:Y:S01]  /*0720*/  FSEL R22, R22, RZ, P2 ;  /* 0x000000ff16167208 */ /* 0x001fe20001000000 */
[----:B------:R-:W-:Y:S01]  /*0730*/  FMUL R19, R18, R19 ;  /* 0x0000001312137220 */ /* 0x000fe20000400000 */
[----:B------:R-:W-:Y:S01]  /*0740*/  FSEL R23, R15, 127, P3 ;  /* 0x42fe00000f177808 */ /* 0x000fe20001800000 */
[----:B------:R-:W-:Y:S01]  /*0750*/  FMUL R15, R16, R21 ;  /* 0x00000015100f7220 */ /* 0x000fe20000400000 */
[----:B------:R-:W-:Y:S01]  /*0760*/  FSETP.NEU.AND P5, PT, R14, 128, PT ;  /* 0x430000000e00780b */ /* 0x000fe20003fad000 */
[----:B------:R-:W-:Y:S01]  /*0770*/  FFMA.FTZ R21, R18, R19, R18 ;  /* 0x0000001312157223 */ /* 0x000fe20000010012 */
[C---:B------:R-:W-:Y:S01]  /*0780*/  FSETP.GEU.AND P4, PT, R23.reuse, -25, PT ;  /* 0xc1c800001700780b */ /* 0x040fe20003f8e000 */
[----:B------:R-:W-:Y:S01]  /*0790*/  FFMA.FTZ R19, -R22, 0.693145751953125, R7 ;  /* 0x3f31720016137823 */ /* 0x000fe20000010107 */
[----:B------:R-:W-:Y:S01]  /*07a0*/  FSETP.GT.AND P2, PT, R23, 128, PT ;  /* 0x430000001700780b */ /* 0x000fe20003f44000 */
[----:B-1----:R-:W-:Y:S01]  /*07b0*/  FADD R23, R20, -1 ;  /* 0xbf80000014177421 */ /* 0x002fe20000000000 */
[----:B------:R-:W-:Y:S01]  /*07c0*/  FFMA.FTZ R15, R16, R15, R16 ;  /* 0x0000000f100f7223 */ /* 0x000fe20000010010 */
[----:B------:R-:W-:Y:S01]  /*07d0*/  FSEL R16, R14, 127, P5 ;  /* 0x42fe00000e107808 */ /* 0x000fe20002800000 */
[----:B------:R-:W-:Y:S01]  /*07e0*/  FFMA.FTZ R18, -R22, 1.428606765330187045e-06, R19 ;  /* 0x35bfbe8e16127823 */ /* 0x000fe20000010113 */
[----:B------:R-:W-:Y:S01]  /*07f0*/  FFMA.FTZ R20, R20, R21, R23 ;  /* 0x0000001514147223 */ /* 0x000fe20000010017 */
[----:B------:R-:W-:-:S02]  /*0800*/  FSETP.NEU.AND P1, PT, R22, 128, PT ;  /* 0x430000001600780b */ /* 0x000fc40003f2d000 */
[----:B--2---:R-:W-:Y:S01]  /*0810*/  FSEL R21, R17, RZ, P0 ;  /* 0x000000ff11157208 */ /* 0x004fe20000000000 */
[-C--:B------:R-:W-:Y:S01]  /*0820*/  FFMA.FTZ R23, R18, R13.reuse, 0.0083824126049876213074 ;  /* 0x3c09566312177423 */ /* 0x080fe2000001000d */
[----:B------:R-:W0:Y:S01]  /*0830*/  MUFU.EX2 R16, R16 ;  /* 0x0000001000107308 */ /* 0x000e220000000800 */
[----:B------:R-:W-:Y:S01]  /*0840*/  FFMA.FTZ R13, R12, R13, 0.0083824126049876213074 ;  /* 0x3c0956630c0d7423 */ /* 0x000fe2000001000d */
[----:B------:R-:W-:Y:S02]  /*0850*/  FSEL R17, R22, 127, P1 ;  /* 0x42fe000016117808 */ /* 0x000fe40000800000 */
[C---:B------:R-:W-:Y:S01]  /*0860*/  FSETP.NEU.AND P0, PT, R21.reuse, 128, PT ;  /* 0x430000001500780b */ /* 0x040fe20003f0d000 */
[----:B------:R-:W-:Y:S01]  /*0870*/  FFMA.FTZ R23, R18, R23, 0.041667830199003219604 ;  /* 0x3d2aabe312177423 */ /* 0x000fe20000010017 */
[----:B------:R-:W-:Y:S02]  /*0880*/  FFMA.FTZ R13, R12, R13, 0.041667830199003219604 ;  /* 0x3d2aabe30c0d7423 */ /* 0x000fe4000001000d */
[----:B------:R-:W1:Y:S01]  /*0890*/  MUFU.EX2 R19, R17 ;  /* 0x0000001100137308 */ /* 0x000e620000000800 */
[----:B------:R-:W-:Y:S01]  /*08a0*/  FSEL R21, R21, 127, P0 ;  /* 0x42fe000015157808 */ /* 0x000fe20000000000 */
[----:B------:R-:W-:Y:S01]  /*08b0*/  FFMA.FTZ R23, R18, R23, 0.16666397452354431152 ;  /* 0x3e2aa9f612177423 */ /* 0x000fe20000010017 */
[----:B------:R-:W-:Y:S01]  /*08c0*/  FFMA.FTZ R13, R12, R13, 0.16666397452354431152 ;  /* 0x3e2aa9f60c0d7423 */ /* 0x000fe2000001000d */
[----:B------:R-:W-:Y:S01]  /*08d0*/  FSEL R22, R14, 127, P5 ;  /* 0x42fe00000e167808 */ /* 0x000fe20002800000 */
[----:B------:R-:W-:-:S03]  /*08e0*/  @!P3 FADD R20, R20, R20 ;  /* 0x000000141414b221 */ /* 0x000fc60000000000 */
[----:B------:R-:W2:Y:S01]  /*08f0*/  MUFU.EX2 R14, R21 ;  /* 0x00000015000e7308 */ /* 0x000ea20000000800 */
[----:B------:R-:W-:Y:S01]  /*0900*/  FFMA.FTZ R23, R18, R23, 0.49999994039535522461 ;  /* 0x3efffffe12177423 */ /* 0x000fe20000010017 */
[----:B------:R-:W-:Y:S01]  /*0910*/  FFMA.FTZ R25, R12, R13, 0.49999994039535522461 ;  /* 0x3efffffe0c197423 */ /* 0x000fe2000001000d */
[----:B------:R-:W-:Y:S01]  /*0920*/  FSETP.NEU.AND P6, PT, R4, RZ, PT ;  /* 0x000000ff0400720b */ /* 0x000fe20003fcd000 */
[----:B0-----:R-:W-:Y:S01]  /*0930*/  FADD R13, R16, -1 ;  /* 0xbf800000100d7421 */ /* 0x001fe20000000000 */
[----:B------:R-:W-:Y:S01]  /*0940*/  FMUL R23, R18, R23 ;  /* 0x0000001712177220 */ /* 0x000fe20000400000 */
[----:B------:R-:W-:Y:S01]  /*0950*/  FMUL R25, R12, R25 ;  /* 0x000000190c197220 */ /* 0x000fe20000400000 */
[----:B------:R-:W-:Y:S02]  /*0960*/  FSEL R20, R20, +INF , !P2 ;  /* 0x7f80000014147808 */ /* 0x000fe40005000000 */
[C---:B------:R-:W-:Y:S02]  /*0970*/  FSETP.GEU.AND P3, PT, R22.reuse, -25, PT ;  /* 0xc1c800001600780b */ /* 0x040fe40003f6e000 */
[----:B------:R-:W-:Y:S01]  /*0980*/  FSETP.GT.AND P2, PT, R22, 128, PT ;  /* 0x430000001600780b */ /* 0x000fe20003f44000 */
[----:B------:R-:W-:Y:S01]  /*0990*/  FFMA.FTZ R22, R16, R15, R13 ;  /* 0x0000000f10167223 */ /* 0x000fe2000001000d */
[----:B------:R-:W-:Y:S01]  /*09a0*/  FFMA.FTZ R18, R18, R23, R18 ;  /* 0x0000001712127223 */ /* 0x000fe20000010012 */
[----:B------:R-:W-:Y:S01]  /*09b0*/  FFMA.FTZ R25, R12, R25, R12 ;  /* 0x000000190c197223 */ /* 0x000fe2000001000c */
[----:B-1----:R-:W-:Y:S01]  /*09c0*/  FADD R16, R19, -1 ;  /* 0xbf80000013107421 */ /* 0x002fe20000000000 */
[----:B------:R-:W0:Y:S01]  /*09d0*/  LDC.64 R12, c[0x0][0x218] ;  /* 0x00008600ff0c7b82 */ /* 0x000e220000000a00 */
[----:B--2---:R-:W-:-:S02]  /*09e0*/  FADD R23, R14, -1 ;  /* 0xbf8000000e177421 */ /* 0x004fc40000000000 */
[----:B------:R-:W-:Y:S01]  /*09f0*/  FFMA.FTZ R16, R19, R18, R16 ;  /* 0x0000001213107223 */ /* 0x000fe20000010010 */
[----:B------:R-:W-:Y:S01]  /*0a00*/  FADD R15, R4, R4 ;  /* 0x00000004040f7221 */ /* 0x000fe20000000000 */
[----:B------:R-:W-:Y:S01]  /*0a10*/  @P6 FSEL R15, R20, -1, P4 ;  /* 0xbf800000140f6808 */ /* 0x000fe20002000000 */
[----:B------:R-:W-:Y:S01]  /*0a20*/  FFMA.FTZ R23, R14, R25, R23 ;  /* 0x000000190e177223 */ /* 0x000fe20000010017 */
[----:B------:R-:W-:Y:S01]  /*0a30*/  @!P5 FADD R22, R22, R22 ;  /* 0x000000161616d221 */ /* 0x000fe20000000000 */
[----:B------:R-:W-:Y:S01]  /*0a40*/  FSETP.NEU.AND P4, PT, R5, RZ, PT ;  /* 0x000000ff0500720b */ /* 0x000fe20003f8d000 */
[----:B------:R-:W-:Y:S01]  /*0a50*/  @!P1 FADD R16, R16, R16 ;  /* 0x0000001010109221 */ /* 0x000fe20000000000 */
[----:B------:R-:W-:Y:S02]  /*0a60*/  FSETP.NEU.AND P5, PT, R7, RZ, PT ;  /* 0x000000ff0700720b */ /* 0x000fe40003fad000 */
[----:B------:R-:W-:Y:S01]  /*0a70*/  FSETP.NEU.AND P1, PT, R6, RZ, PT ;  /* 0x000000ff0600720b */ /* 0x000fe20003f2d000 */
[----:B------:R-:W-:Y:S01]  /*0a80*/  @!P0 FADD R23, R23, R23 ;  /* 0x0000001717178221 */ /* 0x000fe20000000000 */
[----:B------:R-:W-:-:S02]  /*0a90*/  FSETP.GT.AND P6, PT, R17, 128, PT ;  /* 0x430000001100780b */ /* 0x000fc40003fc4000 */
[C---:B------:R-:W-:Y:S02]  /*0aa0*/  FSETP.GT.AND P0, PT, R21.reuse, 128, PT ;  /* 0x430000001500780b */ /* 0x040fe40003f04000 */
[----:B------:R-:W-:Y:S02]  /*0ab0*/  FSEL R16, R16, +INF , !P6 ;  /* 0x7f80000010107808 */ /* 0x000fe40007000000 */
[----:B------:R-:W-:Y:S02]  /*0ac0*/  FSEL R22, R22, +INF , !P2 ;  /* 0x7f80000016167808 */ /* 0x000fe40005000000 */
[----:B------:R-:W-:Y:S02]  /*0ad0*/  FSETP.GEU.AND P6, PT, R21, -25, PT ;  /* 0xc1c800001500780b */ /* 0x000fe40003fce000 */
[----:B------:R-:W-:Y:S02]  /*0ae0*/  FSEL R23, R23, +INF , !P0 ;  /* 0x7f80000017177808 */ /* 0x000fe40004000000 */
[----:B------:R-:W-:Y:S01]  /*0af0*/  FSETP.GEU.AND P2, PT, R17, -25, PT ;  /* 0xc1c800001100780b */ /* 0x000fe20003f4e000 */
[----:B------:R-:W-:Y:S01]  /*0b00*/  FADD R18, R5, R5 ;  /* 0x0000000505127221 */ /* 0x000fe20000000000 */
[----:B------:R-:W-:Y:S01]  /*0b10*/  FADD R14, R7, R7 ;  /* 0x00000007070e7221 */ /* 0x000fe20000000000 */
[----:B------:R-:W-:-:S02]  /*0b20*/  @P4 FSEL R18, R22, -1, P3 ;  /* 0xbf80000016124808 */ /* 0x000fc40001800000 */
[----:B------:R-:W-:Y:S01]  /*0b30*/  FSEL R23, R23, -1, P6 ;  /* 0xbf80000017177808 */ /* 0x000fe20003000000 */
[----:B------:R-:W-:Y:S01]  /*0b40*/  @!P1 FADD R23, R6, R6 ;  /* 0x0000000606179221 */ /* 0x000fe20000000000 */
[----:B------:R-:W-:Y:S02]  /*0b50*/  @P5 FSEL R14, R16, -1, P2 ;  /* 0xbf800000100e5808 */ /* 0x000fe40001000000 */
[----:B------:R-:W-:Y:S02]  /*0b60*/  FSETP.GT.AND P3, PT, R4, RZ, PT ;  /* 0x000000ff0400720b */ /* 0x000fe40003f64000 */
[----:B------:R-:W-:Y:S02]  /*0b70*/  FSETP.GT.AND P2, PT, R7, RZ, PT ;  /* 0x000000ff0700720b */ /* 0x000fe40003f44000 */
[----:B------:R-:W-:Y:S02]  /*0b80*/  FSETP.GT.AND P4, PT, R5, RZ, PT ;  /* 0x000000ff0500720b */ /* 0x000fe40003f84000 */
[----:B------:R-:W-:Y:S01]  /*0b90*/  FSETP.GT.AND P0, PT, R6, RZ, PT ;  /* 0x000000ff0600720b */ /* 0x000fe20003f04000 */
[----:B0-----:R-:W-:Y:S01]  /*0ba0*/  IMAD.WIDE R16, R0, 0x4, R12 ;  /* 0x0000000400107825 */ /* 0x001fe200078e020c */
[----:B------:R-:W-:-:S02]  /*0bb0*/  FSEL R13, R4, R15, P3 ;  /* 0x0000000f040d7208 */ /* 0x000fc40001800000 */
[----:B------:R-:W-:Y:S02]  /*0bc0*/  FSEL R14, R7, R14, P2 ;  /* 0x0000000e070e7208 */ /* 0x000fe40001000000 */
[----:B------:R-:W-:Y:S02]  /*0bd0*/  FSEL R12, R5, R18, P4 ;  /* 0x00000012050c7208 */ /* 0x000fe40002000000 */
[----:B------:R-:W-:Y:S01]  /*0be0*/  FSEL R15, R6, R23, P0 ;  /* 0x00000017060f7208 */ /* 0x000fe20000000000 */
[----:B------:R-:W-:Y:S04]  /*0bf0*/  STG.E.128 desc[UR4][R2.64], R8 ;  /* 0x0000000802007986 */ /* 0x000fe8000c101d04 */
[----:B------:R-:W-:Y:S01]  /*0c00*/  STG.E.128 desc[UR4][R16.64], R12 ;  /* 0x0000000c10007986 */ /* 0x000fe2000c101d04 */
[----:B------:R-:W-:Y:S05]  /*0c10*/  EXIT ;  /* 0x000000000000794d */ /* 0x000fea0003800000 */
.L_x_0:
[----:B------:R-:W-:-:S00]  /*0c20*/  BRA `(.L_x_0) ;  /* 0xfffffffc00fc7947 */ /* 0x000fc0000383ffff */
[----:B------:R-:W-:-:S00]  /*0c30*/  NOP ;  /* 0x0000000000007918 */ /* 0x000fc00000000000 */
        /* <DEDUP_REMOVED lines=12> */
.L_x_1:


//--------------------- .nv.global.init           --------------------------
	.section	.nv.global.init,"aw",@progbits
.nv.global.init:
	.type		_$_str,@object
	.size		_$_str,(_$_str_$_2 - _$_str)
_$_str:
        /*0000*/ 	.byte	0x5f, 0x5f, 0x43, 0x55, 0x44, 0x41, 0x5f, 0x46, 0x54, 0x5a, 0x00
	.type		_$_str_$_2,@object
	.size		_$_str_$_2,(.L_1 - _$_str_$_2)
_$_str_$_2:
        /*000b*/ 	.byte	0x5f, 0x5f, 0x43, 0x55, 0x44, 0x41, 0x5f, 0x50, 0x52, 0x45, 0x43, 0x5f, 0x53, 0x51, 0x52, 0x54
        /*001b*/ 	.byte	0x00
.L_1:


//--------------------- .nv.constant0.triton_poi_fused__native_batch_norm_legit_no_training_add_convolution_elu_12 --------------------------
	.section	.nv.constant0.triton_poi_fused__native_batch_norm_legit_no_training_add_convolution_elu_12,"a",@progbits
	.sectionflags	@""
	.align	4
.nv.constant0.triton_poi_fused__native_batch_norm_legit_no_training_add_convolution_elu_12:
	.zero		596
